//
// Generated by NVIDIA NVVM Compiler
//
// Compiler Build ID: CL-36424714
// Cuda compilation tools, release 13.0, V13.0.88
// Based on NVVM 20.0.0
//

.version 9.0
.target sm_100
.address_size 64

	// .globl	_Z6kernelPhjjPyii

.visible .entry _Z6kernelPhjjPyii(
	.param .u64 .ptr .align 1 _Z6kernelPhjjPyii_param_0,
	.param .u32 _Z6kernelPhjjPyii_param_1,
	.param .u32 _Z6kernelPhjjPyii_param_2,
	.param .u64 .ptr .align 1 _Z6kernelPhjjPyii_param_3,
	.param .u32 _Z6kernelPhjjPyii_param_4,
	.param .u32 _Z6kernelPhjjPyii_param_5
)
{
	.reg .pred 	%p<7>;
	.reg .b16 	%rs<2>;
	.reg .b32 	%r<20>;
	.reg .b64 	%rd<10>;

	ld.param.u64 	%rd1, [_Z6kernelPhjjPyii_param_0];
	ld.param.u32 	%r6, [_Z6kernelPhjjPyii_param_1];
	ld.param.u32 	%r7, [_Z6kernelPhjjPyii_param_2];
	ld.param.u64 	%rd2, [_Z6kernelPhjjPyii_param_3];
	ld.param.u32 	%r4, [_Z6kernelPhjjPyii_param_4];
	ld.param.u32 	%r5, [_Z6kernelPhjjPyii_param_5];
	mov.u32 	%r8, %ctaid.x;
	shl.b32 	%r9, %r8, 4;
	mov.u32 	%r10, %tid.x;
	add.s32 	%r1, %r9, %r10;
	mov.u32 	%r11, %ctaid.y;
	shl.b32 	%r12, %r11, 4;
	mov.u32 	%r13, %tid.y;
	add.s32 	%r14, %r12, %r13;
	setp.ge.u32 	%p1, %r1, %r7;
	setp.ge.u32 	%p2, %r14, %r6;
	or.pred  	%p3, %p1, %p2;
	@%p3 bra 	$L__BB0_3;
	cvta.to.global.u64 	%rd3, %rd1;
	mad.lo.s32 	%r15, %r6, %r1, %r14;
	cvt.u64.u32 	%rd4, %r15;
	add.s64 	%rd5, %rd3, %rd4;
	ld.global.u8 	%rs1, [%rd5];
	cvt.u32.u16 	%r16, %rs1;
	and.b32  	%r17, %r16, 255;
	setp.lt.s32 	%p4, %r5, %r17;
	setp.gt.s32 	%p5, %r4, %r17;
	or.pred  	%p6, %p4, %p5;
	@%p6 bra 	$L__BB0_3;
	cvta.to.global.u64 	%rd6, %rd2;
	mul.wide.u32 	%rd7, %r17, 8;
	add.s64 	%rd8, %rd6, %rd7;
	atom.global.add.u64 	%rd9, [%rd8], 1;
$L__BB0_3:
	ret;

}


// ===== COMPILED SASS (sm_100) =====

	.target	sm_100

	.elftype	@"ET_EXEC"


//--------------------- .note.nv.tkinfo           --------------------------
	.section	.note.nv.tkinfo,"",@"SHT_NOTE"
	.sectionflags	@"SHF_NOTE_NV_TKINFO"
	.tkinfo
        /*0018*/ 	.word	0x00000002
        /*0030*/ 	.string	""
        /*0030*/ 	.string	"ptxas"
        /*0030*/ 	.string	"Cuda compilation tools, release 13.0, V13.0.88"
        /*0030*/ 	.string	"Build cuda_13.0.r13.0/compiler.36424714_0"
        /*0030*/ 	.string	"-arch sm_100 -m 64 "



//--------------------- .note.nv.cuinfo           --------------------------
	.section	.note.nv.cuinfo,"",@"SHT_NOTE"
	.sectionflags	@"SHF_NOTE_NV_CUINFO"
        /*0018*/ 	.short	0x0002
        /*001a*/ 	.short	0x0064
        /*001c*/ 	.short	0x0082
	.zero		2


//--------------------- .nv.info                  --------------------------
	.section	.nv.info,"",@"SHT_CUDA_INFO"
	.align	4


	//----- nvinfo : EIATTR_REGCOUNT
	.align		4
        /*0000*/ 	.byte	0x04, 0x2f
        /*0002*/ 	.short	(.L_1 - .L_0)
	.align		4
.L_0:
        /*0004*/ 	.word	index@(_Z6kernelPhjjPyii)
        /*0008*/ 	.word	0x0000000a


	//----- nvinfo : EIATTR_FRAME_SIZE
	.align		4
.L_1:
        /*000c*/ 	.byte	0x04, 0x11
        /*000e*/ 	.short	(.L_3 - .L_2)
	.align		4
.L_2:
        /*0010*/ 	.word	index@(_Z6kernelPhjjPyii)
        /*0014*/ 	.word	0x00000000


	//----- nvinfo : EIATTR_MIN_STACK_SIZE
	.align		4
.L_3:
        /*0018*/ 	.byte	0x04, 0x12
        /*001a*/ 	.short	(.L_5 - .L_4)
	.align		4
.L_4:
        /*001c*/ 	.word	index@(_Z6kernelPhjjPyii)
        /*0020*/ 	.word	0x00000000
.L_5:


//--------------------- .nv.compat                --------------------------
	.section	.nv.compat,"",@"SHT_CUDA_COMPAT_INFO"
	.align	4
        /*0000*/ 	.byte	0x02, 0x09, 0x00, 0x00, 0x02, 0x02, 0x01, 0x00, 0x02, 0x05, 0x05, 0x00, 0x03, 0x07, 0x01, 0x01
        /*0010*/ 	.byte	0x02, 0x03, 0x00, 0x00, 0x02, 0x06, 0x01, 0x00, 0x04, 0x0b, 0x08, 0x00, 0x09, 0x00, 0x00, 0x00
        /*0020*/ 	.byte	0x00, 0x00, 0x00, 0x00


//--------------------- .nv.info._Z6kernelPhjjPyii --------------------------
	.section	.nv.info._Z6kernelPhjjPyii,"",@"SHT_CUDA_INFO"
	.sectionflags	@""
	.align	4


	//----- nvinfo : EIATTR_CUDA_API_VERSION
	.align		4
        /*0000*/ 	.byte	0x04, 0x37
        /*0002*/ 	.short	(.L_7 - .L_6)
.L_6:
        /*0004*/ 	.word	0x00000082


	//----- nvinfo : EIATTR_KPARAM_INFO
	.align		4
.L_7:
        /*0008*/ 	.byte	0x04, 0x17
        /*000a*/ 	.short	(.L_9 - .L_8)
.L_8:
        /*000c*/ 	.word	0x00000000
        /*0010*/ 	.short	0x0005
        /*0012*/ 	.short	0x001c
        /*0014*/ 	.byte	0x00, 0xf0, 0x11, 0x00


	//----- nvinfo : EIATTR_KPARAM_INFO
	.align		4
.L_9:
        /*0018*/ 	.byte	0x04, 0x17
        /*001a*/ 	.short	(.L_11 - .L_10)
.L_10:
        /*001c*/ 	.word	0x00000000
        /*0020*/ 	.short	0x0004
        /*0022*/ 	.short	0x0018
        /*0024*/ 	.byte	0x00, 0xf0, 0x11, 0x00


	//----- nvinfo : EIATTR_KPARAM_INFO
	.align		4
.L_11:
        /*0028*/ 	.byte	0x04, 0x17
        /*002a*/ 	.short	(.L_13 - .L_12)
.L_12:
        /*002c*/ 	.word	0x00000000
        /*0030*/ 	.short	0x0003
        /*0032*/ 	.short	0x0010
        /*0034*/ 	.byte	0x00, 0xf5, 0x21, 0x00


	//----- nvinfo : EIATTR_KPARAM_INFO
	.align		4
.L_13:
        /*0038*/ 	.byte	0x04, 0x17
        /*003a*/ 	.short	(.L_15 - .L_14)
.L_14:
        /*003c*/ 	.word	0x00000000
        /*0040*/ 	.short	0x0002
        /*0042*/ 	.short	0x000c
        /*0044*/ 	.byte	0x00, 0xf0, 0x11, 0x00


	//----- nvinfo : EIATTR_KPARAM_INFO
	.align		4
.L_15:
        /*0048*/ 	.byte	0x04, 0x17
        /*004a*/ 	.short	(.L_17 - .L_16)
.L_16:
        /*004c*/ 	.word	0x00000000
        /*0050*/ 	.short	0x0001
        /*0052*/ 	.short	0x0008
        /*0054*/ 	.byte	0x00, 0xf0, 0x11, 0x00


	//----- nvinfo : EIATTR_KPARAM_INFO
	.align		4
.L_17:
        /*0058*/ 	.byte	0x04, 0x17
        /*005a*/ 	.short	(.L_19 - .L_18)
.L_18:
        /*005c*/ 	.word	0x00000000
        /*0060*/ 	.short	0x0000
        /*0062*/ 	.short	0x0000
        /*0064*/ 	.byte	0x00, 0xf5, 0x21, 0x00


	//----- nvinfo : EIATTR_SPARSE_MMA_MASK
	.align		4
.L_19:
        /*0068*/ 	.byte	0x03, 0x50
        /*006a*/ 	.short	0x0000


	//----- nvinfo : EIATTR_MAXREG_COUNT
	.align		4
        /*006c*/ 	.byte	0x03, 0x1b
        /*006e*/ 	.short	0x00ff


	//----- nvinfo : EIATTR_MERCURY_ISA_VERSION
	.align		4
        /*0070*/ 	.byte	0x03, 0x5f
        /*0072*/ 	.short	0x0101


	//----- nvinfo : EIATTR_VRC_CTA_INIT_COUNT
	.align		4
        /*0074*/ 	.byte	0x02, 0x4a
	.zero		1
	.zero		1


	//----- nvinfo : EIATTR_EXIT_INSTR_OFFSETS
	.align		4
        /*0078*/ 	.byte	0x04, 0x1c
        /*007a*/ 	.short	(.L_21 - .L_20)


	//   ....[0]....
.L_20:
        /*007c*/ 	.word	0x000000a0


	//   ....[1]....
        /*0080*/ 	.word	0x00000140


	//   ....[2]....
        /*0084*/ 	.word	0x000001a0


	//----- nvinfo : EIATTR_CBANK_PARAM_SIZE
	.align		4
.L_21:
        /*0088*/ 	.byte	0x03, 0x19
        /*008a*/ 	.short	0x0020


	//----- nvinfo : EIATTR_PARAM_CBANK
	.align		4
        /*008c*/ 	.byte	0x04, 0x0a
        /*008e*/ 	.short	(.L_23 - .L_22)
	.align		4
.L_22:
        /*0090*/ 	.word	index@(.nv.constant0._Z6kernelPhjjPyii)
        /*0094*/ 	.short	0x0380
        /*0096*/ 	.short	0x0020


	//----- nvinfo : EIATTR_SW_WAR
	.align		4
.L_23:
        /*0098*/ 	.byte	0x04, 0x36
        /*009a*/ 	.short	(.L_25 - .L_24)
.L_24:
        /*009c*/ 	.word	0x00000008
.L_25:


//--------------------- .nv.callgraph             --------------------------
	.section	.nv.callgraph,"",@"SHT_CUDA_CALLGRAPH"
	.align	4
	.sectionentsize	8
	.align		4
        /*0000*/ 	.word	0x00000000
	.align		4
        /*0004*/ 	.word	0xffffffff
	.align		4
        /*0008*/ 	.word	0x00000000
	.align		4
        /*000c*/ 	.word	0xfffffffe
	.align		4
        /*0010*/ 	.word	0x00000000
	.align		4
        /*0014*/ 	.word	0xfffffffd
	.align		4
        /*0018*/ 	.word	0x00000000
	.align		4
        /*001c*/ 	.word	0xfffffffc


//--------------------- .text._Z6kernelPhjjPyii   --------------------------
	.section	.text._Z6kernelPhjjPyii,"ax",@progbits
	.align	128
        .global         _Z6kernelPhjjPyii
        .type           _Z6kernelPhjjPyii,@function
        .size           _Z6kernelPhjjPyii,(.L_x_1 - _Z6kernelPhjjPyii)
        .other          _Z6kernelPhjjPyii,@"STO_CUDA_ENTRY STV_DEFAULT"
_Z6kernelPhjjPyii:
.text._Z6kernelPhjjPyii:
[----:B------:R-:W-:Y:S01]  /*0000*/  LDC R1, c[0x0][0x37c] ;  /* 0x0000df00ff017b82 */ /* 0x000fe20000000800 */
[----:B------:R-:W0:Y:S01]  /*0010*/  S2R R3, SR_CTAID.Y ;  /* 0x0000000000037919 */ /* 0x000e220000002600 */
[----:B------:R-:W1:Y:S01]  /*0020*/  LDCU.64 UR6, c[0x0][0x388] ;  /* 0x00007100ff0677ac */ /* 0x000e620008000a00 */
[----:B------:R-:W0:Y:S01]  /*0030*/  S2R R2, SR_TID.Y ;  /* 0x0000000000027919 */ /* 0x000e220000002200 */
[----:B------:R-:W2:Y:S01]  /*0040*/  S2R R0, SR_CTAID.X ;  /* 0x0000000000007919 */ /* 0x000ea20000002500 */
[----:B------:R-:W2:Y:S01]  /*0050*/  S2R R5, SR_TID.X ;  /* 0x0000000000057919 */ /* 0x000ea20000002100 */
[----:B0-----:R-:W-:-:S05]  /*0060*/  IMAD R3, R3, 0x10, R2 ;  /* 0x0000001003037824 */ /* 0x001fca00078e0202 */
[----:B-1----:R-:W-:Y:S01]  /*0070*/  ISETP.GE.U32.AND P0, PT, R3, UR6, PT ;  /* 0x0000000603007c0c */ /* 0x002fe2000bf06070 */
[----:B--2---:R-:W-:-:S05]  /*0080*/  IMAD R0, R0, 0x10, R5 ;  /* 0x0000001000007824 */ /* 0x004fca00078e0205 */
[----:B------:R-:W-:-:S13]  /*0090*/  ISETP.GE.U32.OR P0, PT, R0, UR7, P0 ;  /* 0x0000000700007c0c */ /* 0x000fda0008706470 */
[----:B------:R-:W-:Y:S05]  /*00a0*/  @P0 EXIT ;  /* 0x000000000000094d */ /* 0x000fea0003800000 */
[----:B------:R-:W0:Y:S01]  /*00b0*/  LDCU.64 UR8, c[0x0][0x380] ;  /* 0x00007000ff0877ac */ /* 0x000e220008000a00 */
[----:B------:R-:W-:Y:S01]  /*00c0*/  IMAD R3, R0, UR6, R3 ;  /* 0x0000000600037c24 */ /* 0x000fe2000f8e0203 */
[----:B------:R-:W1:Y:S04]  /*00d0*/  LDCU.64 UR4, c[0x0][0x358] ;  /* 0x00006b00ff0477ac */ /* 0x000e680008000a00 */
[----:B0-----:R-:W-:-:S04]  /*00e0*/  IADD3 R2, P0, PT, R3, UR8, RZ ;  /* 0x0000000803027c10 */ /* 0x001fc8000ff1e0ff */
[----:B------:R-:W-:Y:S01]  /*00f0*/  IADD3.X R3, PT, PT, RZ, UR9, RZ, P0, !PT ;  /* 0x00000009ff037c10 */ /* 0x000fe200087fe4ff */
[----:B------:R-:W0:Y:S04]  /*0100*/  LDCU.64 UR8, c[0x0][0x398] ;  /* 0x00007300ff0877ac */ /* 0x000e280008000a00 */
[----:B-1----:R-:W0:Y:S02]  /*0110*/  LDG.E.U8 R7, desc[UR4][R2.64] ;  /* 0x0000000402077981 */ /* 0x002e24000c1e1100 */
[----:B0-----:R-:W-:-:S04]  /*0120*/  ISETP.GE.AND P0, PT, R7, UR8, PT ;  /* 0x0000000807007c0c */ /* 0x001fc8000bf06270 */
[----:B------:R-:W-:-:S13]  /*0130*/  ISETP.GT.OR P0, PT, R7, UR9, !P0 ;  /* 0x0000000907007c0c */ /* 0x000fda000c704670 */
[----:B------:R-:W-:Y:S05]  /*0140*/  @P0 EXIT ;  /* 0x000000000000094d */ /* 0x000fea0003800000 */
[----:B------:R-:W0:Y:S01]  /*0150*/  LDC.64 R2, c[0x0][0x390] ;  /* 0x0000e400ff027b82 */ /* 0x000e220000000a00 */
[----:B------:R-:W-:Y:S02]  /*0160*/  HFMA2 R5, -RZ, RZ, 0, 0 ;  /* 0x00000000ff057431 */ /* 0x000fe400000001ff */
[----:B------:R-:W-:Y:S02]  /*0170*/  IMAD.MOV.U32 R4, RZ, RZ, 0x1 ;  /* 0x00000001ff047424 */ /* 0x000fe400078e00ff */
[----:B0-----:R-:W-:-:S05]  /*0180*/  IMAD.WIDE.U32 R2, R7, 0x8, R2 ;  /* 0x0000000807027825 */ /* 0x001fca00078e0002 */
[----:B------:R-:W-:Y:S01]  /*0190*/  REDG.E.ADD.64.STRONG.GPU desc[UR4][R2.64], R4 ;  /* 0x000000040200798e */ /* 0x000fe2000c12e504 */
[----:B------:R-:W-:Y:S05]  /*01a0*/  EXIT ;  /* 0x000000000000794d */ /* 0x000fea0003800000 */
.L_x_0:
[----:B------:R-:W-:-:S00]  /*01b0*/  BRA `(.L_x_0) ;  /* 0xfffffffc00fc7947 */ /* 0x000fc0000383ffff */
[----:B------:R-:W-:-:S00]  /*01c0*/  NOP ;  /* 0x0000000000007918 */ /* 0x000fc00000000000 */
        /* <DEDUP_REMOVED lines=11> */
.L_x_1:


//--------------------- .nv.shared.reserved.0     --------------------------
	.section	.nv.shared.reserved.0,"aw",@nobits
	.weak		__nv_reservedSMEM_offset_0_alias
	.size		__nv_reservedSMEM_offset_0_alias, 0, 64
	.other		__nv_reservedSMEM_offset_0_alias,@"STO_CUDA_RESERVED_SHARED STV_DEFAULT"
__nv_reservedSMEM_offset_0_alias:
	.zero		0
	.zero		64


//--------------------- .nv.constant0._Z6kernelPhjjPyii --------------------------
	.section	.nv.constant0._Z6kernelPhjjPyii,"a",@progbits
	.sectionflags	@""
	.align	4
.nv.constant0._Z6kernelPhjjPyii:
	.zero		928


//--------------------- SYMBOLS --------------------------

	.type		.nv.reservedSmem.offset0,@object
	.size		.nv.reservedSmem.offset0,0x4
